//
// Generated by NVIDIA NVVM Compiler
//
// Compiler Build ID: CL-36424714
// Cuda compilation tools, release 13.0, V13.0.88
// Based on NVVM 20.0.0
//

.version 9.0
.target sm_100
.address_size 64

	// .globl	_Z5helloPiS_i

.visible .entry _Z5helloPiS_i(
	.param .u64 .ptr .align 1 _Z5helloPiS_i_param_0,
	.param .u64 .ptr .align 1 _Z5helloPiS_i_param_1,
	.param .u32 _Z5helloPiS_i_param_2
)
{
	.reg .pred 	%p<7>;
	.reg .b32 	%r<32>;
	.reg .b64 	%rd<24>;

	ld.param.u64 	%rd7, [_Z5helloPiS_i_param_0];
	ld.param.u64 	%rd8, [_Z5helloPiS_i_param_1];
	ld.param.u32 	%r11, [_Z5helloPiS_i_param_2];
	cvta.to.global.u64 	%rd1, %rd7;
	cvta.to.global.u64 	%rd2, %rd8;
	mov.u32 	%r31, %tid.x;
	mov.u32 	%r2, %ntid.x;
	setp.ge.s32 	%p1, %r31, %r11;
	@%p1 bra 	$L__BB0_6;
	add.s32 	%r12, %r31, %r2;
	max.u32 	%r13, %r11, %r12;
	setp.lt.u32 	%p2, %r12, %r11;
	selp.u32 	%r14, 1, 0, %p2;
	add.s32 	%r15, %r12, %r14;
	sub.s32 	%r16, %r13, %r15;
	div.u32 	%r17, %r16, %r2;
	add.s32 	%r3, %r17, %r14;
	and.b32  	%r18, %r3, 3;
	setp.eq.s32 	%p3, %r18, 3;
	@%p3 bra 	$L__BB0_4;
	add.s32 	%r19, %r3, 1;
	and.b32  	%r20, %r19, 3;
	mul.wide.u32 	%rd23, %r31, 4;
	mul.wide.u32 	%rd4, %r2, 4;
	neg.s32 	%r29, %r20;
	mad.lo.s32 	%r31, %r2, %r20, %r31;
$L__BB0_3:
	.pragma "nounroll";
	add.s64 	%rd9, %rd2, %rd23;
	ld.global.u32 	%r21, [%rd9];
	add.s64 	%rd10, %rd1, %rd23;
	st.global.u32 	[%rd10], %r21;
	add.s64 	%rd23, %rd23, %rd4;
	add.s32 	%r29, %r29, 1;
	setp.ne.s32 	%p4, %r29, 0;
	@%p4 bra 	$L__BB0_3;
$L__BB0_4:
	setp.lt.u32 	%p5, %r3, 3;
	@%p5 bra 	$L__BB0_6;
$L__BB0_5:
	mul.wide.u32 	%rd11, %r31, 4;
	add.s64 	%rd12, %rd2, %rd11;
	ld.global.u32 	%r22, [%rd12];
	add.s64 	%rd13, %rd1, %rd11;
	st.global.u32 	[%rd13], %r22;
	add.s32 	%r23, %r31, %r2;
	mul.wide.u32 	%rd14, %r23, 4;
	add.s64 	%rd15, %rd2, %rd14;
	ld.global.u32 	%r24, [%rd15];
	add.s64 	%rd16, %rd1, %rd14;
	st.global.u32 	[%rd16], %r24;
	add.s32 	%r25, %r23, %r2;
	mul.wide.u32 	%rd17, %r25, 4;
	add.s64 	%rd18, %rd2, %rd17;
	ld.global.u32 	%r26, [%rd18];
	add.s64 	%rd19, %rd1, %rd17;
	st.global.u32 	[%rd19], %r26;
	add.s32 	%r27, %r25, %r2;
	mul.wide.u32 	%rd20, %r27, 4;
	add.s64 	%rd21, %rd2, %rd20;
	ld.global.u32 	%r28, [%rd21];
	add.s64 	%rd22, %rd1, %rd20;
	st.global.u32 	[%rd22], %r28;
	add.s32 	%r31, %r27, %r2;
	setp.lt.s32 	%p6, %r31, %r11;
	@%p6 bra 	$L__BB0_5;
$L__BB0_6:
	ret;

}


// ===== COMPILED SASS (sm_100) =====

	.target	sm_100

	.elftype	@"ET_EXEC"


//--------------------- .note.nv.tkinfo           --------------------------
	.section	.note.nv.tkinfo,"",@"SHT_NOTE"
	.sectionflags	@"SHF_NOTE_NV_TKINFO"
	.tkinfo
        /*0018*/ 	.word	0x00000002
        /*0030*/ 	.string	""
        /*0030*/ 	.string	"ptxas"
        /*0030*/ 	.string	"Cuda compilation tools, release 13.0, V13.0.88"
        /*0030*/ 	.string	"Build cuda_13.0.r13.0/compiler.36424714_0"
        /*0030*/ 	.string	"-arch sm_100 -m 64 "



//--------------------- .note.nv.cuinfo           --------------------------
	.section	.note.nv.cuinfo,"",@"SHT_NOTE"
	.sectionflags	@"SHF_NOTE_NV_CUINFO"
        /*0018*/ 	.short	0x0002
        /*001a*/ 	.short	0x0064
        /*001c*/ 	.short	0x0082
	.zero		2


//--------------------- .nv.info                  --------------------------
	.section	.nv.info,"",@"SHT_CUDA_INFO"
	.align	4


	//----- nvinfo : EIATTR_REGCOUNT
	.align		4
        /*0000*/ 	.byte	0x04, 0x2f
        /*0002*/ 	.short	(.L_1 - .L_0)
	.align		4
.L_0:
        /*0004*/ 	.word	index@(_Z5helloPiS_i)
        /*0008*/ 	.word	0x0000001a


	//----- nvinfo : EIATTR_FRAME_SIZE
	.align		4
.L_1:
        /*000c*/ 	.byte	0x04, 0x11
        /*000e*/ 	.short	(.L_3 - .L_2)
	.align		4
.L_2:
        /*0010*/ 	.word	index@(_Z5helloPiS_i)
        /*0014*/ 	.word	0x00000000


	//----- nvinfo : EIATTR_MIN_STACK_SIZE
	.align		4
.L_3:
        /*0018*/ 	.byte	0x04, 0x12
        /*001a*/ 	.short	(.L_5 - .L_4)
	.align		4
.L_4:
        /*001c*/ 	.word	index@(_Z5helloPiS_i)
        /*0020*/ 	.word	0x00000000
.L_5:


//--------------------- .nv.compat                --------------------------
	.section	.nv.compat,"",@"SHT_CUDA_COMPAT_INFO"
	.align	4
        /*0000*/ 	.byte	0x02, 0x09, 0x00, 0x00, 0x02, 0x02, 0x01, 0x00, 0x02, 0x05, 0x05, 0x00, 0x03, 0x07, 0x01, 0x01
        /*0010*/ 	.byte	0x02, 0x03, 0x00, 0x00, 0x02, 0x06, 0x01, 0x00, 0x04, 0x0b, 0x08, 0x00, 0x09, 0x00, 0x00, 0x00
        /*0020*/ 	.byte	0x00, 0x00, 0x00, 0x00


//--------------------- .nv.info._Z5helloPiS_i    --------------------------
	.section	.nv.info._Z5helloPiS_i,"",@"SHT_CUDA_INFO"
	.sectionflags	@""
	.align	4


	//----- nvinfo : EIATTR_CUDA_API_VERSION
	.align		4
        /*0000*/ 	.byte	0x04, 0x37
        /*0002*/ 	.short	(.L_7 - .L_6)
.L_6:
        /*0004*/ 	.word	0x00000082


	//----- nvinfo : EIATTR_KPARAM_INFO
	.align		4
.L_7:
        /*0008*/ 	.byte	0x04, 0x17
        /*000a*/ 	.short	(.L_9 - .L_8)
.L_8:
        /*000c*/ 	.word	0x00000000
        /*0010*/ 	.short	0x0002
        /*0012*/ 	.short	0x0010
        /*0014*/ 	.byte	0x00, 0xf0, 0x11, 0x00


	//----- nvinfo : EIATTR_KPARAM_INFO
	.align		4
.L_9:
        /*0018*/ 	.byte	0x04, 0x17
        /*001a*/ 	.short	(.L_11 - .L_10)
.L_10:
        /*001c*/ 	.word	0x00000000
        /*0020*/ 	.short	0x0001
        /*0022*/ 	.short	0x0008
        /*0024*/ 	.byte	0x00, 0xf5, 0x21, 0x00


	//----- nvinfo : EIATTR_KPARAM_INFO
	.align		4
.L_11:
        /*0028*/ 	.byte	0x04, 0x17
        /*002a*/ 	.short	(.L_13 - .L_12)
.L_12:
        /*002c*/ 	.word	0x00000000
        /*0030*/ 	.short	0x0000
        /*0032*/ 	.short	0x0000
        /*0034*/ 	.byte	0x00, 0xf5, 0x21, 0x00


	//----- nvinfo : EIATTR_SPARSE_MMA_MASK
	.align		4
.L_13:
        /*0038*/ 	.byte	0x03, 0x50
        /*003a*/ 	.short	0x0000


	//----- nvinfo : EIATTR_MAXREG_COUNT
	.align		4
        /*003c*/ 	.byte	0x03, 0x1b
        /*003e*/ 	.short	0x00ff


	//----- nvinfo : EIATTR_MERCURY_ISA_VERSION
	.align		4
        /*0040*/ 	.byte	0x03, 0x5f
        /*0042*/ 	.short	0x0101


	//----- nvinfo : EIATTR_VRC_CTA_INIT_COUNT
	.align		4
        /*0044*/ 	.byte	0x02, 0x4a
	.zero		1
	.zero		1


	//----- nvinfo : EIATTR_EXIT_INSTR_OFFSETS
	.align		4
        /*0048*/ 	.byte	0x04, 0x1c
        /*004a*/ 	.short	(.L_15 - .L_14)


	//   ....[0]....
.L_14:
        /*004c*/ 	.word	0x00000050


	//   ....[1]....
        /*0050*/ 	.word	0x00000370


	//   ....[2]....
        /*0054*/ 	.word	0x000004e0


	//----- nvinfo : EIATTR_CRS_STACK_SIZE
	.align		4
.L_15:
        /*0058*/ 	.byte	0x04, 0x1e
        /*005a*/ 	.short	(.L_17 - .L_16)
.L_16:
        /*005c*/ 	.word	0x00000000


	//----- nvinfo : EIATTR_CBANK_PARAM_SIZE
	.align		4
.L_17:
        /*0060*/ 	.byte	0x03, 0x19
        /*0062*/ 	.short	0x0014


	//----- nvinfo : EIATTR_PARAM_CBANK
	.align		4
        /*0064*/ 	.byte	0x04, 0x0a
        /*0066*/ 	.short	(.L_19 - .L_18)
	.align		4
.L_18:
        /*0068*/ 	.word	index@(.nv.constant0._Z5helloPiS_i)
        /*006c*/ 	.short	0x0380
        /*006e*/ 	.short	0x0014


	//----- nvinfo : EIATTR_SW_WAR
	.align		4
.L_19:
        /*0070*/ 	.byte	0x04, 0x36
        /*0072*/ 	.short	(.L_21 - .L_20)
.L_20:
        /*0074*/ 	.word	0x00000008
.L_21:


//--------------------- .nv.callgraph             --------------------------
	.section	.nv.callgraph,"",@"SHT_CUDA_CALLGRAPH"
	.align	4
	.sectionentsize	8
	.align		4
        /*0000*/ 	.word	0x00000000
	.align		4
        /*0004*/ 	.word	0xffffffff
	.align		4
        /*0008*/ 	.word	0x00000000
	.align		4
        /*000c*/ 	.word	0xfffffffe
	.align		4
        /*0010*/ 	.word	0x00000000
	.align		4
        /*0014*/ 	.word	0xfffffffd
	.align		4
        /*0018*/ 	.word	0x00000000
	.align		4
        /*001c*/ 	.word	0xfffffffc


//--------------------- .text._Z5helloPiS_i       --------------------------
	.section	.text._Z5helloPiS_i,"ax",@progbits
	.align	128
        .global         _Z5helloPiS_i
        .type           _Z5helloPiS_i,@function
        .size           _Z5helloPiS_i,(.L_x_5 - _Z5helloPiS_i)
        .other          _Z5helloPiS_i,@"STO_CUDA_ENTRY STV_DEFAULT"
_Z5helloPiS_i:
.text._Z5helloPiS_i:
[----:B------:R-:W-:Y:S01]  /*0000*/  LDC R1, c[0x0][0x37c] ;  /* 0x0000df00ff017b82 */ /* 0x000fe20000000800 */
[----:B------:R-:W0:Y:S01]  /*0010*/  S2R R7, SR_TID.X ;  /* 0x0000000000077919 */ /* 0x000e220000002100 */
[----:B------:R-:W0:Y:S06]  /*0020*/  LDCU UR6, c[0x0][0x390] ;  /* 0x00007200ff0677ac */ /* 0x000e2c0008000800 */
[----:B------:R-:W1:Y:S01]  /*0030*/  LDC R0, c[0x0][0x360] ;  /* 0x0000d800ff007b82 */ /* 0x000e620000000800 */
[----:B0-----:R-:W-:-:S13]  /*0040*/  ISETP.GE.AND P0, PT, R7, UR6, PT ;  /* 0x0000000607007c0c */ /* 0x001fda000bf06270 */
[----:B------:R-:W-:Y:S05]  /*0050*/  @P0 EXIT ;  /* 0x000000000000094d */ /* 0x000fea0003800000 */
[----:B-1----:R-:W0:Y:S01]  /*0060*/  I2F.U32.RP R8, R0 ;  /* 0x0000000000087306 */ /* 0x002e220000209000 */
[----:B------:R-:W-:Y:S01]  /*0070*/  IADD3 R4, PT, PT, R7, R0, RZ ;  /* 0x0000000007047210 */ /* 0x000fe20007ffe0ff */
[----:B------:R-:W1:Y:S01]  /*0080*/  LDCU.64 UR4, c[0x0][0x358] ;  /* 0x00006b00ff0477ac */ /* 0x000e620008000a00 */
[----:B------:R-:W-:Y:S01]  /*0090*/  ISETP.NE.U32.AND P2, PT, R0, RZ, PT ;  /* 0x000000ff0000720c */ /* 0x000fe20003f45070 */
[----:B------:R-:W-:Y:S01]  /*00a0*/  BSSY.RECONVERGENT B0, `(.L_x_0) ;  /* 0x000002c000007945 */ /* 0x000fe20003800200 */
[C---:B------:R-:W-:Y:S01]  /*00b0*/  ISETP.GE.U32.AND P0, PT, R4.reuse, UR6, PT ;  /* 0x0000000604007c0c */ /* 0x040fe2000bf06070 */
[----:B------:R-:W2:Y:S01]  /*00c0*/  LDCU.128 UR8, c[0x0][0x380] ;  /* 0x00007000ff0877ac */ /* 0x000ea20008000c00 */
[----:B------:R-:W-:Y:S02]  /*00d0*/  VIMNMX.U32 R5, PT, PT, R4, UR6, !PT ;  /* 0x0000000604057c48 */ /* 0x000fe4000ffe0000 */
[----:B------:R-:W-:-:S04]  /*00e0*/  SEL R6, RZ, 0x1, P0 ;  /* 0x00000001ff067807 */ /* 0x000fc80000000000 */
[----:B------:R-:W-:Y:S01]  /*00f0*/  IADD3 R5, PT, PT, R5, -R4, -R6 ;  /* 0x8000000405057210 */ /* 0x000fe20007ffe806 */
[----:B0-----:R-:W0:Y:S02]  /*0100*/  MUFU.RCP R8, R8 ;  /* 0x0000000800087308 */ /* 0x001e240000001000 */
[----:B0-----:R-:W-:-:S06]  /*0110*/  VIADD R2, R8, 0xffffffe ;  /* 0x0ffffffe08027836 */ /* 0x001fcc0000000000 */
[----:B------:R0:W3:Y:S02]  /*0120*/  F2I.FTZ.U32.TRUNC.NTZ R3, R2 ;  /* 0x0000000200037305 */ /* 0x0000e4000021f000 */
[----:B0-----:R-:W-:Y:S02]  /*0130*/  IMAD.MOV.U32 R2, RZ, RZ, RZ ;  /* 0x000000ffff027224 */ /* 0x001fe400078e00ff */
[----:B---3--:R-:W-:-:S04]  /*0140*/  IMAD.MOV R9, RZ, RZ, -R3 ;  /* 0x000000ffff097224 */ /* 0x008fc800078e0a03 */
[----:B------:R-:W-:-:S04]  /*0150*/  IMAD R9, R9, R0, RZ ;  /* 0x0000000009097224 */ /* 0x000fc800078e02ff */
[----:B------:R-:W-:-:S06]  /*0160*/  IMAD.HI.U32 R8, R3, R9, R2 ;  /* 0x0000000903087227 */ /* 0x000fcc00078e0002 */
[----:B------:R-:W-:-:S04]  /*0170*/  IMAD.HI.U32 R9, R8, R5, RZ ;  /* 0x0000000508097227 */ /* 0x000fc800078e00ff */
[----:B------:R-:W-:-:S04]  /*0180*/  IMAD.MOV R2, RZ, RZ, -R9 ;  /* 0x000000ffff027224 */ /* 0x000fc800078e0a09 */
[----:B------:R-:W-:Y:S02]  /*0190*/  IMAD R5, R0, R2, R5 ;  /* 0x0000000200057224 */ /* 0x000fe400078e0205 */
[----:B------:R-:W0:Y:S03]  /*01a0*/  LDC.64 R2, c[0x0][0x380] ;  /* 0x0000e000ff027b82 */ /* 0x000e260000000a00 */
[----:B------:R-:W-:-:S13]  /*01b0*/  ISETP.GE.U32.AND P0, PT, R5, R0, PT ;  /* 0x000000000500720c */ /* 0x000fda0003f06070 */
[----:B------:R-:W-:Y:S01]  /*01c0*/  @P0 IADD3 R5, PT, PT, R5, -R0, RZ ;  /* 0x8000000005050210 */ /* 0x000fe20007ffe0ff */
[----:B------:R-:W-:-:S03]  /*01d0*/  @P0 VIADD R9, R9, 0x1 ;  /* 0x0000000109090836 */ /* 0x000fc60000000000 */
[----:B------:R-:W-:Y:S02]  /*01e0*/  ISETP.GE.U32.AND P1, PT, R5, R0, PT ;  /* 0x000000000500720c */ /* 0x000fe40003f26070 */
[----:B------:R-:W3:Y:S11]  /*01f0*/  LDC.64 R4, c[0x0][0x388] ;  /* 0x0000e200ff047b82 */ /* 0x000ef60000000a00 */
[----:B------:R-:W-:-:S02]  /*0200*/  @P1 IADD3 R9, PT, PT, R9, 0x1, RZ ;  /* 0x0000000109091810 */ /* 0x000fc40007ffe0ff */
[----:B------:R-:W-:-:S05]  /*0210*/  @!P2 LOP3.LUT R9, RZ, R0, RZ, 0x33, !PT ;  /* 0x00000000ff09a212 */ /* 0x000fca00078e33ff */
[----:B------:R-:W-:-:S05]  /*0220*/  IMAD.IADD R6, R6, 0x1, R9 ;  /* 0x0000000106067824 */ /* 0x000fca00078e0209 */
[C---:B------:R-:W-:Y:S02]  /*0230*/  LOP3.LUT R8, R6.reuse, 0x3, RZ, 0xc0, !PT ;  /* 0x0000000306087812 */ /* 0x040fe400078ec0ff */
[----:B------:R-:W-:Y:S02]  /*0240*/  ISETP.GE.U32.AND P0, PT, R6, 0x3, PT ;  /* 0x000000030600780c */ /* 0x000fe40003f06070 */
[----:B------:R-:W-:-:S13]  /*0250*/  ISETP.NE.AND P1, PT, R8, 0x3, PT ;  /* 0x000000030800780c */ /* 0x000fda0003f25270 */
[----:B012---:R-:W-:Y:S05]  /*0260*/  @!P1 BRA `(.L_x_1) ;  /* 0x00000000003c9947 */ /* 0x007fea0003800000 */
[----:B------:R-:W-:Y:S01]  /*0270*/  IADD3 R6, PT, PT, R6, 0x1, RZ ;  /* 0x0000000106067810 */ /* 0x000fe20007ffe0ff */
[----:B------:R-:W-:-:S03]  /*0280*/  IMAD.WIDE.U32 R8, R7, 0x4, RZ ;  /* 0x0000000407087825 */ /* 0x000fc600078e00ff */
[----:B------:R-:W-:-:S05]  /*0290*/  LOP3.LUT R6, R6, 0x3, RZ, 0xc0, !PT ;  /* 0x0000000306067812 */ /* 0x000fca00078ec0ff */
[----:B------:R-:W-:Y:S02]  /*02a0*/  IMAD R7, R6, R0, R7 ;  /* 0x0000000006077224 */ /* 0x000fe400078e0207 */
[----:B------:R-:W-:-:S07]  /*02b0*/  IMAD.MOV R6, RZ, RZ, -R6 ;  /* 0x000000ffff067224 */ /* 0x000fce00078e0a06 */
.L_x_2:
[----:B------:R-:W-:-:S04]  /*02c0*/  IADD3 R10, P1, PT, R8, UR10, RZ ;  /* 0x0000000a080a7c10 */ /* 0x000fc8000ff3e0ff */
[----:B0-----:R-:W-:-:S06]  /*02d0*/  IADD3.X R11, PT, PT, R9, UR11, RZ, P1, !PT ;  /* 0x0000000b090b7c10 */ /* 0x001fcc0008ffe4ff */
[----:B------:R-:W2:Y:S01]  /*02e0*/  LDG.E R11, desc[UR4][R10.64] ;  /* 0x000000040a0b7981 */ /* 0x000ea2000c1e1900 */
[----:B------:R-:W-:Y:S02]  /*02f0*/  IADD3 R12, P1, PT, R8, UR8, RZ ;  /* 0x00000008080c7c10 */ /* 0x000fe4000ff3e0ff */
[----:B------:R-:W-:Y:S02]  /*0300*/  IADD3 R6, PT, PT, R6, 0x1, RZ ;  /* 0x0000000106067810 */ /* 0x000fe40007ffe0ff */
[----:B------:R-:W-:Y:S01]  /*0310*/  IADD3.X R13, PT, PT, R9, UR9, RZ, P1, !PT ;  /* 0x00000009090d7c10 */ /* 0x000fe20008ffe4ff */
[----:B------:R-:W-:Y:S01]  /*0320*/  IMAD.WIDE.U32 R8, R0, 0x4, R8 ;  /* 0x0000000400087825 */ /* 0x000fe200078e0008 */
[----:B------:R-:W-:-:S03]  /*0330*/  ISETP.NE.AND P1, PT, R6, RZ, PT ;  /* 0x000000ff0600720c */ /* 0x000fc60003f25270 */
[----:B--2---:R0:W-:Y:S10]  /*0340*/  STG.E desc[UR4][R12.64], R11 ;  /* 0x0000000b0c007986 */ /* 0x0041f4000c101904 */
[----:B------:R-:W-:Y:S05]  /*0350*/  @P1 BRA `(.L_x_2) ;  /* 0xfffffffc00d81947 */ /* 0x000fea000383ffff */
.L_x_1:
[----:B------:R-:W-:Y:S05]  /*0360*/  BSYNC.RECONVERGENT B0 ;  /* 0x0000000000007941 */ /* 0x000fea0003800200 */
.L_x_0:
[----:B------:R-:W-:Y:S05]  /*0370*/  @!P0 EXIT ;  /* 0x000000000000894d */ /* 0x000fea0003800000 */
.L_x_3:
[----:B-1-3--:R-:W-:-:S05]  /*0380*/  IMAD.WIDE.U32 R8, R7, 0x4, R4 ;  /* 0x0000000407087825 */ /* 0x00afca00078e0004 */
[----:B------:R-:W2:Y:S01]  /*0390*/  LDG.E R19, desc[UR4][R8.64] ;  /* 0x0000000408137981 */ /* 0x000ea2000c1e1900 */
[----:B0-----:R-:W-:Y:S02]  /*03a0*/  IMAD.IADD R13, R0, 0x1, R7 ;  /* 0x00000001000d7824 */ /* 0x001fe400078e0207 */
[----:B------:R-:W-:-:S04]  /*03b0*/  IMAD.WIDE.U32 R6, R7, 0x4, R2 ;  /* 0x0000000407067825 */ /* 0x000fc800078e0002 */
[C---:B------:R-:W-:Y:S01]  /*03c0*/  IMAD.WIDE.U32 R10, R13.reuse, 0x4, R4 ;  /* 0x000000040d0a7825 */ /* 0x040fe200078e0004 */
[C---:B------:R-:W-:Y:S01]  /*03d0*/  IADD3 R17, PT, PT, R13.reuse, R0, RZ ;  /* 0x000000000d117210 */ /* 0x040fe20007ffe0ff */
[----:B--2---:R0:W-:Y:S04]  /*03e0*/  STG.E desc[UR4][R6.64], R19 ;  /* 0x0000001306007986 */ /* 0x0041e8000c101904 */
[----:B------:R-:W2:Y:S01]  /*03f0*/  LDG.E R21, desc[UR4][R10.64] ;  /* 0x000000040a157981 */ /* 0x000ea2000c1e1900 */
[----:B------:R-:W-:-:S04]  /*0400*/  IMAD.WIDE.U32 R12, R13, 0x4, R2 ;  /* 0x000000040d0c7825 */ /* 0x000fc800078e0002 */
[C---:B------:R-:W-:Y:S01]  /*0410*/  IMAD.WIDE.U32 R14, R17.reuse, 0x4, R4 ;  /* 0x00000004110e7825 */ /* 0x040fe200078e0004 */
[----:B--2---:R1:W-:Y:S05]  /*0420*/  STG.E desc[UR4][R12.64], R21 ;  /* 0x000000150c007986 */ /* 0x0043ea000c101904 */
[----:B------:R-:W2:Y:S01]  /*0430*/  LDG.E R15, desc[UR4][R14.64] ;  /* 0x000000040e0f7981 */ /* 0x000ea2000c1e1900 */
[C---:B------:R-:W-:Y:S02]  /*0440*/  IMAD.IADD R23, R17.reuse, 0x1, R0 ;  /* 0x0000000111177824 */ /* 0x040fe400078e0200 */
[----:B------:R-:W-:-:S04]  /*0450*/  IMAD.WIDE.U32 R8, R17, 0x4, R2 ;  /* 0x0000000411087825 */ /* 0x000fc800078e0002 */
[C---:B------:R-:W-:Y:S01]  /*0460*/  IMAD.WIDE.U32 R16, R23.reuse, 0x4, R4 ;  /* 0x0000000417107825 */ /* 0x040fe200078e0004 */
[----:B--2---:R1:W-:Y:S05]  /*0470*/  STG.E desc[UR4][R8.64], R15 ;  /* 0x0000000f08007986 */ /* 0x0043ea000c101904 */
[----:B------:R-:W2:Y:S01]  /*0480*/  LDG.E R17, desc[UR4][R16.64] ;  /* 0x0000000410117981 */ /* 0x000ea2000c1e1900 */
[C---:B------:R-:W-:Y:S01]  /*0490*/  IMAD.WIDE.U32 R10, R23.reuse, 0x4, R2 ;  /* 0x00000004170a7825 */ /* 0x040fe200078e0002 */
[----:B0-----:R-:W-:-:S04]  /*04a0*/  IADD3 R7, PT, PT, R23, R0, RZ ;  /* 0x0000000017077210 */ /* 0x001fc80007ffe0ff */
[----:B------:R-:W-:Y:S01]  /*04b0*/  ISETP.GE.AND P0, PT, R7, UR6, PT ;  /* 0x0000000607007c0c */ /* 0x000fe2000bf06270 */
[----:B--2---:R1:W-:-:S12]  /*04c0*/  STG.E desc[UR4][R10.64], R17 ;  /* 0x000000110a007986 */ /* 0x0043d8000c101904 */
[----:B------:R-:W-:Y:S05]  /*04d0*/  @!P0 BRA `(.L_x_3) ;  /* 0xfffffffc00a88947 */ /* 0x000fea000383ffff */
[----:B------:R-:W-:Y:S05]  /*04e0*/  EXIT ;  /* 0x000000000000794d */ /* 0x000fea0003800000 */
.L_x_4:
[----:B------:R-:W-:-:S00]  /*04f0*/  BRA `(.L_x_4) ;  /* 0xfffffffc00fc7947 */ /* 0x000fc0000383ffff */
[----:B------:R-:W-:-:S00]  /*0500*/  NOP ;  /* 0x0000000000007918 */ /* 0x000fc00000000000 */
[----:B------:R-:W-:-:S00]  /*0510*/  NOP ;  /* 0x0000000000007918 */ /* 0x000fc00000000000 */
[----:B------:R-:W-:-:S00]  /*0520*/  NOP ;  /* 0x0000000000007918 */ /* 0x000fc00000000000 */
[----:B------:R-:W-:-:S00]  /*0530*/  NOP ;  /* 0x0000000000007918 */ /* 0x000fc00000000000 */
[----:B------:R-:W-:-:S00]  /*0540*/  NOP ;  /* 0x0000000000007918 */ /* 0x000fc00000000000 */
[----:B------:R-:W-:-:S00]  /*0550*/  NOP ;  /* 0x0000000000007918 */ /* 0x000fc00000000000 */
[----:B------:R-:W-:-:S00]  /*0560*/  NOP ;  /* 0x0000000000007918 */ /* 0x000fc00000000000 */
[----:B------:R-:W-:-:S00]  /*0570*/  NOP ;  /* 0x0000000000007918 */ /* 0x000fc00000000000 */
.L_x_5:


//--------------------- .nv.shared.reserved.0     --------------------------
	.section	.nv.shared.reserved.0,"aw",@nobits
	.weak		__nv_reservedSMEM_offset_0_alias
	.size		__nv_reservedSMEM_offset_0_alias, 0, 64
	.other		__nv_reservedSMEM_offset_0_alias,@"STO_CUDA_RESERVED_SHARED STV_DEFAULT"
__nv_reservedSMEM_offset_0_alias:
	.zero		0
	.zero		64


//--------------------- .nv.constant0._Z5helloPiS_i --------------------------
	.section	.nv.constant0._Z5helloPiS_i,"a",@progbits
	.sectionflags	@""
	.align	4
.nv.constant0._Z5helloPiS_i:
	.zero		916


//--------------------- SYMBOLS --------------------------

	.type		.nv.reservedSmem.offset0,@object
	.size		.nv.reservedSmem.offset0,0x4
